	.headerflags	@"EF_CUDA_TEXMODE_UNIFIED EF_CUDA_64BIT_ADDRESS EF_CUDA_ACCELERATORS EF_CUDA_SM90 EF_CUDA_VIRTUAL_SM(EF_CUDA_SM90)"
	.elftype	@"ET_EXEC"


//--------------------- .nv.info                  --------------------------
	.section	.nv.info,"",@"SHT_CUDA_INFO"
	.align	4


	//----- nvinfo : EIATTR_REGCOUNT
	.align		4
        /*0000*/ 	.byte	0x04, 0x2f
        /*0002*/ 	.short	(.L_3 - .L_2)
	.align		4
.L_2:
        /*0004*/ 	.word	index@(triton_poi_fused__native_batch_norm_legit_no_training_add_convolution_native_batch_norm_backward_relu_40)
        /*0008*/ 	.word	0x0000001f


	//----- nvinfo : EIATTR_MIN_STACK_SIZE
	.align		4
.L_3:
        /*000c*/ 	.byte	0x04, 0x12
        /*000e*/ 	.short	(.L_5 - .L_4)
	.align		4
.L_4:
        /*0010*/ 	.word	index@(triton_poi_fused__native_batch_norm_legit_no_training_add_convolution_native_batch_norm_backward_relu_40)
        /*0014*/ 	.word	0x00000000


	//----- nvinfo : EIATTR_FRAME_SIZE
	.align		4
.L_5:
        /*0018*/ 	.byte	0x04, 0x11
        /*001a*/ 	.short	(.L_7 - .L_6)
	.align		4
.L_6:
        /*001c*/ 	.word	index@(triton_poi_fused__native_batch_norm_legit_no_training_add_convolution_native_batch_norm_backward_relu_40)
        /*0020*/ 	.word	0x00000000


	//----- nvinfo : EIATTR_MIN_STACK_SIZE
	.align		4
.L_7:
        /*0024*/ 	.byte	0x04, 0x12
        /*0026*/ 	.short	(.L_9 - .L_8)
	.align		4
.L_8:
        /*0028*/ 	.word	index@(triton_poi_fused__native_batch_norm_legit_no_training_add_convolution_native_batch_norm_backward_relu_40)
        /*002c*/ 	.word	0x00000000
.L_9:


//--------------------- .nv.info.triton_poi_fused__native_batch_norm_legit_no_training_add_convolution_native_batch_norm_backward_relu_40 --------------------------
	.section	.nv.info.triton_poi_fused__native_batch_norm_legit_no_training_add_convolution_native_batch_norm_backward_relu_40,"",@"SHT_CUDA_INFO"
	.sectionflags	@""
	.align	4


	//----- nvinfo : EIATTR_CUDA_API_VERSION
	.align		4
        /*0000*/ 	.byte	0x04, 0x37
        /*0002*/ 	.short	(.L_11 - .L_10)
.L_10:
        /*0004*/ 	.word	0x0000007c


	//----- nvinfo : EIATTR_KPARAM_INFO
	.align		4
.L_11:
        /*0008*/ 	.byte	0x04, 0x17
        /*000a*/ 	.short	(.L_13 - .L_12)
.L_12:
        /*000c*/ 	.word	0x00000000
        /*0010*/ 	.short	0x000b
        /*0012*/ 	.short	0x0058
        /*0014*/ 	.byte	0x00, 0xf0, 0x11, 0x00


	//----- nvinfo : EIATTR_KPARAM_INFO
	.align		4
.L_13:
        /*0018*/ 	.byte	0x04, 0x17
        /*001a*/ 	.short	(.L_15 - .L_14)
.L_14:
        /*001c*/ 	.word	0x00000000
        /*0020*/ 	.short	0x000a
        /*0022*/ 	.short	0x0050
        /*0024*/ 	.byte	0x00, 0xf4, 0x21, 0x00


	//----- nvinfo : EIATTR_KPARAM_INFO
	.align		4
.L_15:
        /*0028*/ 	.byte	0x04, 0x17
        /*002a*/ 	.short	(.L_17 - .L_16)
.L_16:
        /*002c*/ 	.word	0x00000000
        /*0030*/ 	.short	0x0009
        /*0032*/ 	.short	0x0048
        /*0034*/ 	.byte	0x00, 0xf4, 0x21, 0x00


	//----- nvinfo : EIATTR_KPARAM_INFO
	.align		4
.L_17:
        /*0038*/ 	.byte	0x04, 0x17
        /*003a*/ 	.short	(.L_19 - .L_18)
.L_18:
        /*003c*/ 	.word	0x00000000
        /*0040*/ 	.short	0x0008
        /*0042*/ 	.short	0x0040
        /*0044*/ 	.byte	0x00, 0xf4, 0x21, 0x00


	//----- nvinfo : EIATTR_KPARAM_INFO
	.align		4
.L_19:
        /*0048*/ 	.byte	0x04, 0x17
        /*004a*/ 	.short	(.L_21 - .L_20)
.L_20:
        /*004c*/ 	.word	0x00000000
        /*0050*/ 	.short	0x0007
        /*0052*/ 	.short	0x0038
        /*0054*/ 	.byte	0x00, 0xf4, 0x21, 0x00


	//----- nvinfo : EIATTR_KPARAM_INFO
	.align		4
.L_21:
        /*0058*/ 	.byte	0x04, 0x17
        /*005a*/ 	.short	(.L_23 - .L_22)
.L_22:
        /*005c*/ 	.word	0x00000000
        /*0060*/ 	.short	0x0006
        /*0062*/ 	.short	0x0030
        /*0064*/ 	.byte	0x00, 0xf4, 0x21, 0x00


	//----- nvinfo : EIATTR_KPARAM_INFO
	.align		4
.L_23:
        /*0068*/ 	.byte	0x04, 0x17
        /*006a*/ 	.short	(.L_25 - .L_24)
.L_24:
        /*006c*/ 	.word	0x00000000
        /*0070*/ 	.short	0x0005
        /*0072*/ 	.short	0x0028
        /*0074*/ 	.byte	0x00, 0xf4, 0x21, 0x00


	//----- nvinfo : EIATTR_KPARAM_INFO
	.align		4
.L_25:
        /*0078*/ 	.byte	0x04, 0x17
        /*007a*/ 	.short	(.L_27 - .L_26)
.L_26:
        /*007c*/ 	.word	0x00000000
        /*0080*/ 	.short	0x0004
        /*0082*/ 	.short	0x0020
        /*0084*/ 	.byte	0x00, 0xf4, 0x21, 0x00


	//----- nvinfo : EIATTR_KPARAM_INFO
	.align		4
.L_27:
        /*0088*/ 	.byte	0x04, 0x17
        /*008a*/ 	.short	(.L_29 - .L_28)
.L_28:
        /*008c*/ 	.word	0x00000000
        /*0090*/ 	.short	0x0003
        /*0092*/ 	.short	0x0018
        /*0094*/ 	.byte	0x00, 0xf4, 0x21, 0x00


	//----- nvinfo : EIATTR_KPARAM_INFO
	.align		4
.L_29:
        /*0098*/ 	.byte	0x04, 0x17
        /*009a*/ 	.short	(.L_31 - .L_30)
.L_30:
        /*009c*/ 	.word	0x00000000
        /*00a0*/ 	.short	0x0002
        /*00a2*/ 	.short	0x0010
        /*00a4*/ 	.byte	0x00, 0xf4, 0x21, 0x00


	//----- nvinfo : EIATTR_KPARAM_INFO
	.align		4
.L_31:
        /*00a8*/ 	.byte	0x04, 0x17
        /*00aa*/ 	.short	(.L_33 - .L_32)
.L_32:
        /*00ac*/ 	.word	0x00000000
        /*00b0*/ 	.short	0x0001
        /*00b2*/ 	.short	0x0008
        /*00b4*/ 	.byte	0x00, 0xf4, 0x21, 0x00


	//----- nvinfo : EIATTR_KPARAM_INFO
	.align		4
.L_33:
        /*00b8*/ 	.byte	0x04, 0x17
        /*00ba*/ 	.short	(.L_35 - .L_34)
.L_34:
        /*00bc*/ 	.word	0x00000000
        /*00c0*/ 	.short	0x0000
        /*00c2*/ 	.short	0x0000
        /*00c4*/ 	.byte	0x00, 0xf4, 0x21, 0x00


	//----- nvinfo : EIATTR_SPARSE_MMA_MASK
	.align		4
.L_35:
        /*00c8*/ 	.byte	0x03, 0x50
        /*00ca*/ 	.short	0x0000


	//----- nvinfo : EIATTR_MAXREG_COUNT
	.align		4
        /*00cc*/ 	.byte	0x03, 0x1b
        /*00ce*/ 	.short	0x00ff


	//----- nvinfo : EIATTR_EXIT_INSTR_OFFSETS
	.align		4
        /*00d0*/ 	.byte	0x04, 0x1c
        /*00d2*/ 	.short	(.L_37 - .L_36)


	//   ....[0]....
.L_36:
        /*00d4*/ 	.word	0x00000480


	//   ....[1]....
        /*00d8*/ 	.word	0x000004a0


	//----- nvinfo : EIATTR_REQNTID
	.align		4
.L_37:
        /*00dc*/ 	.byte	0x04, 0x10
        /*00de*/ 	.short	(.L_39 - .L_38)
.L_38:
        /*00e0*/ 	.word	0x00000020
        /*00e4*/ 	.word	0x00000001
        /*00e8*/ 	.word	0x00000001


	//----- nvinfo : EIATTR_CBANK_PARAM_SIZE
	.align		4
.L_39:
        /*00ec*/ 	.byte	0x03, 0x19
        /*00ee*/ 	.short	0x005c


	//----- nvinfo : EIATTR_PARAM_CBANK
	.align		4
        /*00f0*/ 	.byte	0x04, 0x0a
        /*00f2*/ 	.short	(.L_41 - .L_40)
	.align		4
.L_40:
        /*00f4*/ 	.word	index@(.nv.constant0.triton_poi_fused__native_batch_norm_legit_no_training_add_convolution_native_batch_norm_backward_relu_40)
        /*00f8*/ 	.short	0x0210
        /*00fa*/ 	.short	0x005c


	//----- nvinfo : EIATTR_SW_WAR
	.align		4
.L_41:
        /*00fc*/ 	.byte	0x04, 0x36
        /*00fe*/ 	.short	(.L_43 - .L_42)
.L_42:
        /*0100*/ 	.word	0x00000008
.L_43:


//--------------------- .nv.callgraph             --------------------------
	.section	.nv.callgraph,"",@"SHT_CUDA_CALLGRAPH"
	.align	4
	.sectionentsize	8
	.align		4
        /*0000*/ 	.word	0x00000000
	.align		4
        /*0004*/ 	.word	0xffffffff
	.align		4
        /*0008*/ 	.word	0x00000000
	.align		4
        /*000c*/ 	.word	0xfffffffe
	.align		4
        /*0010*/ 	.word	0x00000000
	.align		4
        /*0014*/ 	.word	0xfffffffd
	.align		4
        /*0018*/ 	.word	0x00000000
	.align		4
        /*001c*/ 	.word	0xfffffffc


//--------------------- .nv.constant4             --------------------------
	.section	.nv.constant4,"a",@progbits
	.align	8
	.align		8
.nv.constant4:
        /*0000*/ 	.dword	_$_str
	.align		8
        /*0008*/ 	.dword	_$_str_$_2


//--------------------- .text.triton_poi_fused__native_batch_norm_legit_no_training_add_convolution_native_batch_norm_backward_relu_40 --------------------------
	.section	.text.triton_poi_fused__native_batch_norm_legit_no_training_add_convolution_native_batch_norm_backward_relu_40,"ax",@progbits
	.align	128
        .global         triton_poi_fused__native_batch_norm_legit_no_training_add_convolution_native_batch_norm_backward_relu_40
        .type           triton_poi_fused__native_batch_norm_legit_no_training_add_convolution_native_batch_norm_backward_relu_40,@function
        .size           triton_poi_fused__native_batch_norm_legit_no_training_add_convolution_native_batch_norm_backward_relu_40,(.L_x_1 - triton_poi_fused__native_batch_norm_legit_no_training_add_convolution_native_batch_norm_backward_relu_40)
        .other          triton_poi_fused__native_batch_norm_legit_no_training_add_convolution_native_batch_norm_backward_relu_40,@"STO_CUDA_ENTRY STV_DEFAULT"
triton_poi_fused__native_batch_norm_legit_no_training_add_convolution_native_batch_norm_backward_relu_40:
.text.triton_poi_fused__native_batch_norm_legit_no_training_add_convolution_native_batch_norm_backward_relu_40:
[----:B------:R-:W0:Y:S01]  /*0000*/  LDC R1, c[0x0][0x28] ;  /* 0x00000a00ff017b82 */ /* 0x000e220000000800 */
[----:B------:R-:W1:Y:S07]  /*0010*/  S2R R28, SR_TID.X ;  /* 0x00000000001c7919 */ /* 0x000e6e0000002100 */
[----:B------:R-:W2:Y:S01]  /*0020*/  LDC.64 R2, c[0x0][0x240] ;  /* 0x00009000ff027b82 */ /* 0x000ea20000000a00 */
[----:B------:R-:W-:Y:S01]  /*0030*/  CS2R R26, SRZ ;  /* 0x00000000001a7805 */ /* 0x000fe2000001ff00 */
[----:B------:R-:W-:Y:S01]  /*0040*/  ULDC.64 UR4, c[0x0][0x208] ;  /* 0x0000820000047ab9 */ /* 0x000fe20000000a00 */
[----:B------:R-:W3:Y:S05]  /*0050*/  S2R R5, SR_CTAID.X ;  /* 0x0000000000057919 */ /* 0x000eea0000002500 */
[----:B------:R-:W4:Y:S08]  /*0060*/  LDC.64 R6, c[0x0][0x220] ;  /* 0x00008800ff067b82 */ /* 0x000f300000000a00 */
[----:B------:R-:W5:Y:S08]  /*0070*/  LDC.64 R8, c[0x0][0x228] ;  /* 0x00008a00ff087b82 */ /* 0x000f700000000a00 */
[----:B------:R-:W5:Y:S01]  /*0080*/  LDC.64 R10, c[0x0][0x230] ;  /* 0x00008c00ff0a7b82 */ /* 0x000f620000000a00 */
[----:B-1----:R-:W-:-:S07]  /*0090*/  LOP3.LUT R0, R28, 0xf, RZ, 0xc0, !PT ;  /* 0x0000000f1c007812 */ /* 0x002fce00078ec0ff */
[----:B------:R-:W1:Y:S01]  /*00a0*/  LDC.64 R12, c[0x0][0x210] ;  /* 0x00008400ff0c7b82 */ /* 0x000e620000000a00 */
[----:B---3--:R-:W-:Y:S02]  /*00b0*/  SHF.R.S32.HI R4, RZ, 0x1b, R5 ;  /* 0x0000001bff047819 */ /* 0x008fe40000011405 */
[----:B------:R-:W-:Y:S02]  /*00c0*/  LEA R0, R5, R0, 0x4 ;  /* 0x0000000005007211 */ /* 0x000fe400078e20ff */
[----:B------:R-:W-:-:S03]  /*00d0*/  SGXT R5, R4, 0x1 ;  /* 0x000000010405781a */ /* 0x000fc60000000200 */
[----:B------:R-:W3:Y:S01]  /*00e0*/  LDC.64 R14, c[0x0][0x238] ;  /* 0x00008e00ff0e7b82 */ /* 0x000ee20000000a00 */
[----:B------:R-:W-:Y:S02]  /*00f0*/  ISETP.GE.AND P0, PT, R0, 0x10, PT ;  /* 0x000000100000780c */ /* 0x000fe40003f06270 */
[----:B------:R-:W-:-:S04]  /*0100*/  LEA.HI R5, R5, R0, RZ, 0x2 ;  /* 0x0000000005057211 */ /* 0x000fc800078f10ff */
[----:B------:R-:W-:Y:S01]  /*0110*/  LOP3.LUT R5, R5, 0xfffffffc, RZ, 0xc0, !PT ;  /* 0xfffffffc05057812 */ /* 0x000fe200078ec0ff */
[----:B------:R-:W3:Y:S03]  /*0120*/  LDC.64 R16, c[0x0][0x248] ;  /* 0x00009200ff107b82 */ /* 0x000ee60000000a00 */
[----:B------:R-:W-:-:S05]  /*0130*/  IADD3 R21, R0, -R5, RZ ;  /* 0x8000000500157210 */ /* 0x000fca0007ffe0ff */
[----:B--2---:R-:W-:Y:S01]  /*0140*/  IMAD.WIDE R2, R21, 0x4, R2 ;  /* 0x0000000415027825 */ /* 0x004fe200078e0202 */
[----:B------:R-:W2:Y:S04]  /*0150*/  LDC.64 R4, c[0x0][0x218] ;  /* 0x00008600ff047b82 */ /* 0x000ea80000000a00 */
[----:B------:R1:W3:Y:S01]  /*0160*/  @!P0 LDG.E.EL R27, desc[UR4][R2.64] ;  /* 0x00000004021b8981 */ /* 0x0002e2000c2e1900 */
[----:B------:R-:W-:Y:S02]  /*0170*/  CS2R R22, SRZ ;  /* 0x0000000000167805 */ /* 0x000fe4000001ff00 */
[----:B------:R-:W-:Y:S01]  /*0180*/  CS2R R24, SRZ ;  /* 0x0000000000187805 */ /* 0x000fe2000001ff00 */
[----:B------:R-:W3:Y:S01]  /*0190*/  LDC.64 R18, c[0x0][0x250] ;  /* 0x00009400ff127b82 */ /* 0x000ee20000000a00 */
[----:B------:R-:W-:Y:S01]  /*01a0*/  HFMA2.MMA R20, -RZ, RZ, 0, 0 ;  /* 0x00000000ff147435 */ /* 0x000fe200000001ff */
[----:B----4-:R-:W-:-:S04]  /*01b0*/  IMAD.WIDE R6, R0, 0x4, R6 ;  /* 0x0000000400067825 */ /* 0x010fc800078e0206 */
[C---:B-----5:R-:W-:Y:S01]  /*01c0*/  IMAD.WIDE R8, R21.reuse, 0x4, R8 ;  /* 0x0000000415087825 */ /* 0x060fe200078e0208 */
[----:B------:R3:W4:Y:S03]  /*01d0*/  @!P0 LDG.E R22, desc[UR4][R6.64] ;  /* 0x0000000406168981 */ /* 0x000726000c1e1900 */
[C---:B0-----:R-:W-:Y:S01]  /*01e0*/  IMAD.WIDE R10, R0.reuse, 0x4, R10 ;  /* 0x00000004000a7825 */ /* 0x041fe200078e020a */
[----:B------:R0:W4:Y:S03]  /*01f0*/  @!P0 LDG.E.EL R25, desc[UR4][R8.64] ;  /* 0x0000000408198981 */ /* 0x000126000c2e1900 */
[----:B-1----:R-:W-:Y:S01]  /*0200*/  IMAD.WIDE R2, R0, 0x4, R12 ;  /* 0x0000000400027825 */ /* 0x002fe200078e020c */
[----:B------:R-:W5:Y:S03]  /*0210*/  @!P0 LDG.E R24, desc[UR4][R10.64] ;  /* 0x000000040a188981 */ /* 0x000f66000c1e1900 */
[C---:B--2---:R-:W-:Y:S01]  /*0220*/  IMAD.WIDE R4, R21.reuse, 0x4, R4 ;  /* 0x0000000415047825 */ /* 0x044fe200078e0204 */
[----:B------:R-:W2:Y:S04]  /*0230*/  @!P0 LDG.E R20, desc[UR4][R2.64] ;  /* 0x0000000402148981 */ /* 0x000ea8000c1e1900 */
[----:B------:R1:W2:Y:S01]  /*0240*/  @!P0 LDG.E.EL R23, desc[UR4][R4.64] ;  /* 0x0000000404178981 */ /* 0x0002a2000c2e1900 */
[----:B---3--:R-:W-:Y:S01]  /*0250*/  IMAD.WIDE R6, R21, 0x4, R14 ;  /* 0x0000000415067825 */ /* 0x008fe200078e020e */
[----:B------:R-:W-:-:S04]  /*0260*/  CS2R R14, SRZ ;  /* 0x00000000000e7805 */ /* 0x000fc8000001ff00 */
[----:B------:R3:W2:Y:S01]  /*0270*/  @!P0 LDG.E.EL R26, desc[UR4][R6.64] ;  /* 0x00000004061a8981 */ /* 0x0006a2000c2e1900 */
[----:B0-----:R-:W-:-:S04]  /*0280*/  IMAD.WIDE R8, R21, 0x4, R16 ;  /* 0x0000000415087825 */ /* 0x001fc800078e0210 */
[----:B------:R-:W-:Y:S01]  /*0290*/  IMAD.WIDE R12, R21, 0x4, R18 ;  /* 0x00000004150c7825 */ /* 0x000fe200078e0212 */
[----:B------:R0:W2:Y:S04]  /*02a0*/  @!P0 LDG.E.EL R14, desc[UR4][R8.64] ;  /* 0x00000004080e8981 */ /* 0x0000a8000c2e1900 */
[----:B------:R-:W2:Y:S01]  /*02b0*/  @!P0 LDG.E.EL R15, desc[UR4][R12.64] ;  /* 0x000000040c0f8981 */ /* 0x000ea2000c2e1900 */
[----:B-1----:R-:W-:Y:S01]  /*02c0*/  MOV R4, 0x3e800000 ;  /* 0x3e80000000047802 */ /* 0x002fe20000000f00 */
[----:B---3--:R-:W1:Y:S02]  /*02d0*/  LDC.64 R6, c[0x0][0x260] ;  /* 0x00009800ff067b82 */ /* 0x008e640000000a00 */
[----:B-1----:R-:W-:-:S04]  /*02e0*/  IMAD.WIDE R6, R0, 0x4, R6 ;  /* 0x0000000400067825 */ /* 0x002fc800078e0206 */
[----:B------:R-:W-:-:S04]  /*02f0*/  FADD R27, R27, 9.9999997473787516356e-06 ;  /* 0x3727c5ac1b1b7421 */ /* 0x000fc80000000000 */
[----:B------:R-:W1:Y:S02]  /*0300*/  MUFU.SQRT R10, R27 ;  /* 0x0000001b000a7308 */ /* 0x000e640000002000 */
[C---:B-1----:R-:W-:Y:S02]  /*0310*/  FSETP.GT.AND P0, PT, R10.reuse, 8.50705917302346158658e+37, PT ;  /* 0x7e8000000a00780b */ /* 0x042fe40003f04000 */
[----:B------:R-:W-:-:S11]  /*0320*/  FSETP.GEU.AND P1, PT, R10, 1.175494350822287508e-38, PT ;  /* 0x008000000a00780b */ /* 0x000fd60003f2e000 */
[----:B------:R-:W-:-:S04]  /*0330*/  @P0 FMUL R10, R10, 0.25 ;  /* 0x3e8000000a0a0820 */ /* 0x000fc80000400000 */
[----:B------:R-:W-:Y:S01]  /*0340*/  @!P1 FMUL R10, R10, 16777216 ;  /* 0x4b8000000a0a9820 */ /* 0x000fe20000400000 */
[----:B----4-:R-:W-:-:S05]  /*0350*/  FADD R25, R25, R22 ;  /* 0x0000001619197221 */ /* 0x010fca0000000000 */
[----:B------:R-:W1:Y:S01]  /*0360*/  MUFU.RCP R10, R10 ;  /* 0x0000000a000a7308 */ /* 0x000e620000001000 */
[----:B0-----:R-:W-:Y:S01]  /*0370*/  FSEL R9, R4, 1, P0 ;  /* 0x3f80000004097808 */ /* 0x001fe20000000000 */
[----:B-----5:R-:W-:Y:S01]  /*0380*/  FADD R25, R25, R24 ;  /* 0x0000001819197221 */ /* 0x020fe20000000000 */
[----:B--2---:R-:W-:Y:S01]  /*0390*/  FADD R20, R23, R20 ;  /* 0x0000001417147221 */ /* 0x004fe20000000000 */
[----:B------:R-:W0:Y:S02]  /*03a0*/  LDC.64 R4, c[0x0][0x258] ;  /* 0x00009600ff047b82 */ /* 0x000e240000000a00 */
[----:B------:R-:W-:Y:S01]  /*03b0*/  @!P1 FMUL R9, R9, 16777216 ;  /* 0x4b80000009099820 */ /* 0x000fe20000400000 */
[----:B------:R-:W-:-:S04]  /*03c0*/  FADD R25, R20, R25 ;  /* 0x0000001914197221 */ /* 0x000fc80000000000 */
[----:B------:R-:W-:Y:S01]  /*03d0*/  FADD R26, R25, -R26 ;  /* 0x8000001a191a7221 */ /* 0x000fe20000000000 */
[----:B-1----:R-:W-:Y:S01]  /*03e0*/  FMUL R9, R10, R9 ;  /* 0x000000090a097220 */ /* 0x002fe20000400000 */
[----:B------:R-:W-:-:S03]  /*03f0*/  LOP3.LUT P0, RZ, R28, 0x10, RZ, 0xc0, !PT ;  /* 0x000000101cff7812 */ /* 0x000fc6000780c0ff */
[----:B------:R-:W-:Y:S01]  /*0400*/  FMUL R8, R26, R9 ;  /* 0x000000091a087220 */ /* 0x000fe20000400000 */
[----:B------:R-:W-:-:S03]  /*0410*/  ISETP.LT.AND P0, PT, R0, 0x10, !P0 ;  /* 0x000000100000780c */ /* 0x000fc60004701270 */
[----:B------:R-:W-:-:S05]  /*0420*/  FFMA R8, R8, R14, R15 ;  /* 0x0000000e08087223 */ /* 0x000fca000000000f */
[----:B------:R-:W-:Y:S01]  /*0430*/  FSETP.GEU.AND P1, PT, R8, RZ, PT ;  /* 0x000000ff0800720b */ /* 0x000fe20003f2e000 */
[----:B0-----:R-:W-:-:S03]  /*0440*/  IMAD.WIDE R4, R0, 0x4, R4 ;  /* 0x0000000400047825 */ /* 0x001fc600078e0204 */
[----:B------:R-:W-:Y:S01]  /*0450*/  FSEL R9, R8, RZ, P1 ;  /* 0x000000ff08097208 */ /* 0x000fe20000800000 */
[----:B------:R0:W-:Y:S04]  /*0460*/  @P0 STG.E desc[UR4][R2.64], R25 ;  /* 0x0000001902000986 */ /* 0x0001e8000c101904 */
[----:B------:R0:W-:Y:S02]  /*0470*/  @P0 STG.E desc[UR4][R4.64], R9 ;  /* 0x0000000904000986 */ /* 0x0001e4000c101904 */
[----:B0-----:R-:W-:Y:S05]  /*0480*/  @!P0 EXIT ;  /* 0x000000000000894d */ /* 0x001fea0003800000 */
[----:B------:R-:W-:Y:S01]  /*0490*/  STG.E desc[UR4][R6.64], R26 ;  /* 0x0000001a06007986 */ /* 0x000fe2000c101904 */
[----:B------:R-:W-:Y:S05]  /*04a0*/  EXIT ;  /* 0x000000000000794d */ /* 0x000fea0003800000 */
.L_x_0:
[----:B------:R-:W-:-:S00]  /*04b0*/  BRA `(.L_x_0) ;  /* 0xfffffffc00fc7947 */ /* 0x000fc0000383ffff */
[----:B------:R-:W-:-:S00]  /*04c0*/  NOP ;  /* 0x0000000000007918 */ /* 0x000fc00000000000 */
        /* <DEDUP_REMOVED lines=11> */
.L_x_1:


//--------------------- .nv.global.init           --------------------------
	.section	.nv.global.init,"aw",@progbits
.nv.global.init:
	.type		_$_str,@object
	.size		_$_str,(_$_str_$_2 - _$_str)
_$_str:
        /*0000*/ 	.byte	0x5f, 0x5f, 0x43, 0x55, 0x44, 0x41, 0x5f, 0x46, 0x54, 0x5a, 0x00
	.type		_$_str_$_2,@object
	.size		_$_str_$_2,(.L_1 - _$_str_$_2)
_$_str_$_2:
        /*000b*/ 	.byte	0x5f, 0x5f, 0x43, 0x55, 0x44, 0x41, 0x5f, 0x50, 0x52, 0x45, 0x43, 0x5f, 0x53, 0x51, 0x52, 0x54
        /*001b*/ 	.byte	0x00
.L_1:


//--------------------- .nv.constant0.triton_poi_fused__native_batch_norm_legit_no_training_add_convolution_native_batch_norm_backward_relu_40 --------------------------
	.section	.nv.constant0.triton_poi_fused__native_batch_norm_legit_no_training_add_convolution_native_batch_norm_backward_relu_40,"a",@progbits
	.sectionflags	@""
	.align	4
.nv.constant0.triton_poi_fused__native_batch_norm_legit_no_training_add_convolution_native_batch_norm_backward_relu_40:
	.zero		620
